//
// Generated by NVIDIA NVVM Compiler
//
// Compiler Build ID: CL-36424714
// Cuda compilation tools, release 13.0, V13.0.88
// Based on NVVM 20.0.0
//

.version 9.0
.target sm_100
.address_size 64

	// .globl	_Z27conv2d_bias_backward_kernelIfEvPKT_PS0_iiii
// _ZZ14blockReduceSumIfET_S0_E6shared has been demoted
// _ZZ14blockReduceSumIdET_S0_E6shared has been demoted

.visible .entry _Z27conv2d_bias_backward_kernelIfEvPKT_PS0_iiii(
	.param .u64 .ptr .align 1 _Z27conv2d_bias_backward_kernelIfEvPKT_PS0_iiii_param_0,
	.param .u64 .ptr .align 1 _Z27conv2d_bias_backward_kernelIfEvPKT_PS0_iiii_param_1,
	.param .u32 _Z27conv2d_bias_backward_kernelIfEvPKT_PS0_iiii_param_2,
	.param .u32 _Z27conv2d_bias_backward_kernelIfEvPKT_PS0_iiii_param_3,
	.param .u32 _Z27conv2d_bias_backward_kernelIfEvPKT_PS0_iiii_param_4,
	.param .u32 _Z27conv2d_bias_backward_kernelIfEvPKT_PS0_iiii_param_5
)
{
	.reg .pred 	%p<17>;
	.reg .b32 	%r<40>;
	.reg .b32 	%f<31>;
	.reg .b64 	%rd<14>;
	// demoted variable
	.shared .align 4 .b8 _ZZ14blockReduceSumIfET_S0_E6shared[128];
	ld.param.u64 	%rd4, [_Z27conv2d_bias_backward_kernelIfEvPKT_PS0_iiii_param_0];
	ld.param.u64 	%rd5, [_Z27conv2d_bias_backward_kernelIfEvPKT_PS0_iiii_param_1];
	ld.param.u32 	%r7, [_Z27conv2d_bias_backward_kernelIfEvPKT_PS0_iiii_param_2];
	ld.param.u32 	%r10, [_Z27conv2d_bias_backward_kernelIfEvPKT_PS0_iiii_param_3];
	ld.param.u32 	%r8, [_Z27conv2d_bias_backward_kernelIfEvPKT_PS0_iiii_param_4];
	ld.param.u32 	%r9, [_Z27conv2d_bias_backward_kernelIfEvPKT_PS0_iiii_param_5];
	mov.u32 	%r1, %ctaid.x;
	setp.ge.s32 	%p1, %r1, %r10;
	@%p1 bra 	$L__BB0_9;
	cvt.u64.u32 	%rd1, %r1;
	mul.lo.s32 	%r11, %r8, %r7;
	mul.lo.s32 	%r2, %r11, %r9;
	mov.u32 	%r3, %tid.x;
	setp.ge.s32 	%p2, %r3, %r2;
	mov.f32 	%f30, 0f00000000;
	@%p2 bra 	$L__BB0_4;
	mov.u32 	%r4, %ntid.x;
	cvta.to.global.u64 	%rd2, %rd4;
	cvt.s64.s32 	%rd6, %r2;
	mul.lo.s64 	%rd3, %rd6, %rd1;
	mov.f32 	%f30, 0f00000000;
	mov.u32 	%r39, %r3;
$L__BB0_3:
	cvt.s64.s32 	%rd7, %r39;
	add.s64 	%rd8, %rd3, %rd7;
	shl.b64 	%rd9, %rd8, 2;
	add.s64 	%rd10, %rd2, %rd9;
	ld.global.nc.f32 	%f8, [%rd10];
	add.f32 	%f30, %f30, %f8;
	add.s32 	%r39, %r39, %r4;
	setp.lt.s32 	%p3, %r39, %r2;
	@%p3 bra 	$L__BB0_3;
$L__BB0_4:
	mov.b32 	%r12, %f30;
	shfl.sync.down.b32	%r13|%p4, %r12, 16, 31, -1;
	mov.b32 	%f9, %r13;
	add.f32 	%f10, %f30, %f9;
	mov.b32 	%r14, %f10;
	shfl.sync.down.b32	%r15|%p5, %r14, 8, 31, -1;
	mov.b32 	%f11, %r15;
	add.f32 	%f12, %f10, %f11;
	mov.b32 	%r16, %f12;
	shfl.sync.down.b32	%r17|%p6, %r16, 4, 31, -1;
	mov.b32 	%f13, %r17;
	add.f32 	%f14, %f12, %f13;
	mov.b32 	%r18, %f14;
	shfl.sync.down.b32	%r19|%p7, %r18, 2, 31, -1;
	mov.b32 	%f15, %r19;
	add.f32 	%f16, %f14, %f15;
	mov.b32 	%r20, %f16;
	shfl.sync.down.b32	%r21|%p8, %r20, 1, 31, -1;
	mov.b32 	%f17, %r21;
	add.f32 	%f4, %f16, %f17;
	and.b32  	%r22, %r3, 31;
	setp.ne.s32 	%p9, %r22, 0;
	@%p9 bra 	$L__BB0_6;
	shr.u32 	%r23, %r3, 3;
	mov.u32 	%r24, _ZZ14blockReduceSumIfET_S0_E6shared;
	add.s32 	%r25, %r24, %r23;
	st.shared.f32 	[%r25], %f4;
$L__BB0_6:
	bar.sync 	0;
	setp.gt.u32 	%p10, %r3, 31;
	@%p10 bra 	$L__BB0_9;
	shl.b32 	%r26, %r3, 2;
	mov.u32 	%r27, _ZZ14blockReduceSumIfET_S0_E6shared;
	add.s32 	%r28, %r27, %r26;
	ld.shared.f32 	%f18, [%r28];
	mov.b32 	%r29, %f18;
	shfl.sync.down.b32	%r30|%p11, %r29, 16, 31, -1;
	mov.b32 	%f19, %r30;
	add.f32 	%f20, %f18, %f19;
	mov.b32 	%r31, %f20;
	shfl.sync.down.b32	%r32|%p12, %r31, 8, 31, -1;
	mov.b32 	%f21, %r32;
	add.f32 	%f22, %f20, %f21;
	mov.b32 	%r33, %f22;
	shfl.sync.down.b32	%r34|%p13, %r33, 4, 31, -1;
	mov.b32 	%f23, %r34;
	add.f32 	%f24, %f22, %f23;
	mov.b32 	%r35, %f24;
	shfl.sync.down.b32	%r36|%p14, %r35, 2, 31, -1;
	mov.b32 	%f25, %r36;
	add.f32 	%f26, %f24, %f25;
	mov.b32 	%r37, %f26;
	shfl.sync.down.b32	%r38|%p15, %r37, 1, 31, -1;
	mov.b32 	%f27, %r38;
	add.f32 	%f5, %f26, %f27;
	setp.ne.s32 	%p16, %r3, 0;
	@%p16 bra 	$L__BB0_9;
	cvta.to.global.u64 	%rd11, %rd5;
	shl.b64 	%rd12, %rd1, 2;
	add.s64 	%rd13, %rd11, %rd12;
	atom.global.add.f32 	%f28, [%rd13], %f5;
$L__BB0_9:
	ret;

}
	// .globl	_Z27conv2d_bias_backward_kernelIdEvPKT_PS0_iiii
.visible .entry _Z27conv2d_bias_backward_kernelIdEvPKT_PS0_iiii(
	.param .u64 .ptr .align 1 _Z27conv2d_bias_backward_kernelIdEvPKT_PS0_iiii_param_0,
	.param .u64 .ptr .align 1 _Z27conv2d_bias_backward_kernelIdEvPKT_PS0_iiii_param_1,
	.param .u32 _Z27conv2d_bias_backward_kernelIdEvPKT_PS0_iiii_param_2,
	.param .u32 _Z27conv2d_bias_backward_kernelIdEvPKT_PS0_iiii_param_3,
	.param .u32 _Z27conv2d_bias_backward_kernelIdEvPKT_PS0_iiii_param_4,
	.param .u32 _Z27conv2d_bias_backward_kernelIdEvPKT_PS0_iiii_param_5
)
{
	.reg .pred 	%p<27>;
	.reg .b32 	%r<60>;
	.reg .b64 	%rd<14>;
	.reg .b64 	%fd<32>;
	// demoted variable
	.shared .align 8 .b8 _ZZ14blockReduceSumIdET_S0_E6shared[256];
	ld.param.u64 	%rd4, [_Z27conv2d_bias_backward_kernelIdEvPKT_PS0_iiii_param_0];
	ld.param.u64 	%rd5, [_Z27conv2d_bias_backward_kernelIdEvPKT_PS0_iiii_param_1];
	ld.param.u32 	%r7, [_Z27conv2d_bias_backward_kernelIdEvPKT_PS0_iiii_param_2];
	ld.param.u32 	%r10, [_Z27conv2d_bias_backward_kernelIdEvPKT_PS0_iiii_param_3];
	ld.param.u32 	%r8, [_Z27conv2d_bias_backward_kernelIdEvPKT_PS0_iiii_param_4];
	ld.param.u32 	%r9, [_Z27conv2d_bias_backward_kernelIdEvPKT_PS0_iiii_param_5];
	mov.u32 	%r1, %ctaid.x;
	setp.ge.s32 	%p1, %r1, %r10;
	@%p1 bra 	$L__BB1_9;
	cvt.u64.u32 	%rd1, %r1;
	mul.lo.s32 	%r11, %r8, %r7;
	mul.lo.s32 	%r2, %r11, %r9;
	mov.u32 	%r3, %tid.x;
	setp.ge.s32 	%p2, %r3, %r2;
	mov.f64 	%fd31, 0d0000000000000000;
	@%p2 bra 	$L__BB1_4;
	mov.u32 	%r4, %ntid.x;
	cvta.to.global.u64 	%rd2, %rd4;
	cvt.s64.s32 	%rd6, %r2;
	mul.lo.s64 	%rd3, %rd6, %rd1;
	mov.f64 	%fd31, 0d0000000000000000;
	mov.u32 	%r59, %r3;
$L__BB1_3:
	cvt.s64.s32 	%rd7, %r59;
	add.s64 	%rd8, %rd3, %rd7;
	shl.b64 	%rd9, %rd8, 3;
	add.s64 	%rd10, %rd2, %rd9;
	ld.global.nc.f64 	%fd8, [%rd10];
	add.f64 	%fd31, %fd31, %fd8;
	add.s32 	%r59, %r59, %r4;
	setp.lt.s32 	%p3, %r59, %r2;
	@%p3 bra 	$L__BB1_3;
$L__BB1_4:
	// begin inline asm
	mov.b64 {%r12,%r13}, %fd31;
	// end inline asm
	shfl.sync.down.b32	%r15|%p4, %r13, 16, 31, -1;
	shfl.sync.down.b32	%r14|%p5, %r12, 16, 31, -1;
	// begin inline asm
	mov.b64 %fd10, {%r14,%r15};
	// end inline asm
	add.f64 	%fd11, %fd31, %fd10;
	// begin inline asm
	mov.b64 {%r16,%r17}, %fd11;
	// end inline asm
	shfl.sync.down.b32	%r19|%p6, %r17, 8, 31, -1;
	shfl.sync.down.b32	%r18|%p7, %r16, 8, 31, -1;
	// begin inline asm
	mov.b64 %fd12, {%r18,%r19};
	// end inline asm
	add.f64 	%fd13, %fd11, %fd12;
	// begin inline asm
	mov.b64 {%r20,%r21}, %fd13;
	// end inline asm
	shfl.sync.down.b32	%r23|%p8, %r21, 4, 31, -1;
	shfl.sync.down.b32	%r22|%p9, %r20, 4, 31, -1;
	// begin inline asm
	mov.b64 %fd14, {%r22,%r23};
	// end inline asm
	add.f64 	%fd15, %fd13, %fd14;
	// begin inline asm
	mov.b64 {%r24,%r25}, %fd15;
	// end inline asm
	shfl.sync.down.b32	%r27|%p10, %r25, 2, 31, -1;
	shfl.sync.down.b32	%r26|%p11, %r24, 2, 31, -1;
	// begin inline asm
	mov.b64 %fd16, {%r26,%r27};
	// end inline asm
	add.f64 	%fd17, %fd15, %fd16;
	// begin inline asm
	mov.b64 {%r28,%r29}, %fd17;
	// end inline asm
	shfl.sync.down.b32	%r31|%p12, %r29, 1, 31, -1;
	shfl.sync.down.b32	%r30|%p13, %r28, 1, 31, -1;
	// begin inline asm
	mov.b64 %fd18, {%r30,%r31};
	// end inline asm
	add.f64 	%fd4, %fd17, %fd18;
	and.b32  	%r32, %r3, 31;
	setp.ne.s32 	%p14, %r32, 0;
	@%p14 bra 	$L__BB1_6;
	shr.u32 	%r33, %r3, 2;
	mov.u32 	%r34, _ZZ14blockReduceSumIdET_S0_E6shared;
	add.s32 	%r35, %r34, %r33;
	st.shared.f64 	[%r35], %fd4;
$L__BB1_6:
	bar.sync 	0;
	setp.gt.u32 	%p15, %r3, 31;
	@%p15 bra 	$L__BB1_9;
	shl.b32 	%r56, %r3, 3;
	mov.u32 	%r57, _ZZ14blockReduceSumIdET_S0_E6shared;
	add.s32 	%r58, %r57, %r56;
	ld.shared.f64 	%fd19, [%r58];
	// begin inline asm
	mov.b64 {%r36,%r37}, %fd19;
	// end inline asm
	shfl.sync.down.b32	%r39|%p16, %r37, 16, 31, -1;
	shfl.sync.down.b32	%r38|%p17, %r36, 16, 31, -1;
	// begin inline asm
	mov.b64 %fd20, {%r38,%r39};
	// end inline asm
	add.f64 	%fd21, %fd19, %fd20;
	// begin inline asm
	mov.b64 {%r40,%r41}, %fd21;
	// end inline asm
	shfl.sync.down.b32	%r43|%p18, %r41, 8, 31, -1;
	shfl.sync.down.b32	%r42|%p19, %r40, 8, 31, -1;
	// begin inline asm
	mov.b64 %fd22, {%r42,%r43};
	// end inline asm
	add.f64 	%fd23, %fd21, %fd22;
	// begin inline asm
	mov.b64 {%r44,%r45}, %fd23;
	// end inline asm
	shfl.sync.down.b32	%r47|%p20, %r45, 4, 31, -1;
	shfl.sync.down.b32	%r46|%p21, %r44, 4, 31, -1;
	// begin inline asm
	mov.b64 %fd24, {%r46,%r47};
	// end inline asm
	add.f64 	%fd25, %fd23, %fd24;
	// begin inline asm
	mov.b64 {%r48,%r49}, %fd25;
	// end inline asm
	shfl.sync.down.b32	%r51|%p22, %r49, 2, 31, -1;
	shfl.sync.down.b32	%r50|%p23, %r48, 2, 31, -1;
	// begin inline asm
	mov.b64 %fd26, {%r50,%r51};
	// end inline asm
	add.f64 	%fd27, %fd25, %fd26;
	// begin inline asm
	mov.b64 {%r52,%r53}, %fd27;
	// end inline asm
	shfl.sync.down.b32	%r55|%p24, %r53, 1, 31, -1;
	shfl.sync.down.b32	%r54|%p25, %r52, 1, 31, -1;
	// begin inline asm
	mov.b64 %fd28, {%r54,%r55};
	// end inline asm
	add.f64 	%fd5, %fd27, %fd28;
	setp.ne.s32 	%p26, %r3, 0;
	@%p26 bra 	$L__BB1_9;
	cvta.to.global.u64 	%rd11, %rd5;
	shl.b64 	%rd12, %rd1, 3;
	add.s64 	%rd13, %rd11, %rd12;
	atom.global.add.f64 	%fd29, [%rd13], %fd5;
$L__BB1_9:
	ret;

}


// ===== COMPILED SASS (sm_100) =====

	.target	sm_100

	.elftype	@"ET_EXEC"


//--------------------- .note.nv.tkinfo           --------------------------
	.section	.note.nv.tkinfo,"",@"SHT_NOTE"
	.sectionflags	@"SHF_NOTE_NV_TKINFO"
	.tkinfo
        /*0018*/ 	.word	0x00000002
        /*0030*/ 	.string	""
        /*0030*/ 	.string	"ptxas"
        /*0030*/ 	.string	"Cuda compilation tools, release 13.0, V13.0.88"
        /*0030*/ 	.string	"Build cuda_13.0.r13.0/compiler.36424714_0"
        /*0030*/ 	.string	"-arch sm_100 -m 64 "



//--------------------- .note.nv.cuinfo           --------------------------
	.section	.note.nv.cuinfo,"",@"SHT_NOTE"
	.sectionflags	@"SHF_NOTE_NV_CUINFO"
        /*0018*/ 	.short	0x0002
        /*001a*/ 	.short	0x0064
        /*001c*/ 	.short	0x0082
	.zero		2


//--------------------- .nv.info                  --------------------------
	.section	.nv.info,"",@"SHT_CUDA_INFO"
	.align	4


	//----- nvinfo : EIATTR_REGCOUNT
	.align		4
        /*0000*/ 	.byte	0x04, 0x2f
        /*0002*/ 	.short	(.L_1 - .L_0)
	.align		4
.L_0:
        /*0004*/ 	.word	index@(_Z27conv2d_bias_backward_kernelIfEvPKT_PS0_iiii)
        /*0008*/ 	.word	0x0000000e


	//----- nvinfo : EIATTR_FRAME_SIZE
	.align		4
.L_1:
        /*000c*/ 	.byte	0x04, 0x11
        /*000e*/ 	.short	(.L_3 - .L_2)
	.align		4
.L_2:
        /*0010*/ 	.word	index@(_Z27conv2d_bias_backward_kernelIfEvPKT_PS0_iiii)
        /*0014*/ 	.word	0x00000000


	//----- nvinfo : EIATTR_REGCOUNT
	.align		4
.L_3:
        /*0018*/ 	.byte	0x04, 0x2f
        /*001a*/ 	.short	(.L_5 - .L_4)
	.align		4
.L_4:
        /*001c*/ 	.word	index@(_Z27conv2d_bias_backward_kernelIdEvPKT_PS0_iiii)
        /*0020*/ 	.word	0x00000010


	//----- nvinfo : EIATTR_FRAME_SIZE
	.align		4
.L_5:
        /*0024*/ 	.byte	0x04, 0x11
        /*0026*/ 	.short	(.L_7 - .L_6)
	.align		4
.L_6:
        /*0028*/ 	.word	index@(_Z27conv2d_bias_backward_kernelIdEvPKT_PS0_iiii)
        /*002c*/ 	.word	0x00000000


	//----- nvinfo : EIATTR_MIN_STACK_SIZE
	.align		4
.L_7:
        /*0030*/ 	.byte	0x04, 0x12
        /*0032*/ 	.short	(.L_9 - .L_8)
	.align		4
.L_8:
        /*0034*/ 	.word	index@(_Z27conv2d_bias_backward_kernelIdEvPKT_PS0_iiii)
        /*0038*/ 	.word	0x00000000


	//----- nvinfo : EIATTR_MIN_STACK_SIZE
	.align		4
.L_9:
        /*003c*/ 	.byte	0x04, 0x12
        /*003e*/ 	.short	(.L_11 - .L_10)
	.align		4
.L_10:
        /*0040*/ 	.word	index@(_Z27conv2d_bias_backward_kernelIfEvPKT_PS0_iiii)
        /*0044*/ 	.word	0x00000000
.L_11:


//--------------------- .nv.compat                --------------------------
	.section	.nv.compat,"",@"SHT_CUDA_COMPAT_INFO"
	.align	4
        /*0000*/ 	.byte	0x02, 0x09, 0x00, 0x00, 0x02, 0x02, 0x01, 0x00, 0x02, 0x05, 0x05, 0x00, 0x03, 0x07, 0x01, 0x01
        /*0010*/ 	.byte	0x02, 0x03, 0x00, 0x00, 0x02, 0x06, 0x01, 0x00, 0x04, 0x0b, 0x08, 0x00, 0x01, 0x00, 0x00, 0x00
        /*0020*/ 	.byte	0x00, 0x00, 0x00, 0x00


//--------------------- .nv.info._Z27conv2d_bias_backward_kernelIdEvPKT_PS0_iiii --------------------------
	.section	.nv.info._Z27conv2d_bias_backward_kernelIdEvPKT_PS0_iiii,"",@"SHT_CUDA_INFO"
	.sectionflags	@""
	.align	4


	//----- nvinfo : EIATTR_CUDA_API_VERSION
	.align		4
        /*0000*/ 	.byte	0x04, 0x37
        /*0002*/ 	.short	(.L_13 - .L_12)
.L_12:
        /*0004*/ 	.word	0x00000082


	//----- nvinfo : EIATTR_KPARAM_INFO
	.align		4
.L_13:
        /*0008*/ 	.byte	0x04, 0x17
        /*000a*/ 	.short	(.L_15 - .L_14)
.L_14:
        /*000c*/ 	.word	0x00000000
        /*0010*/ 	.short	0x0005
        /*0012*/ 	.short	0x001c
        /*0014*/ 	.byte	0x00, 0xf0, 0x11, 0x00


	//----- nvinfo : EIATTR_KPARAM_INFO
	.align		4
.L_15:
        /*0018*/ 	.byte	0x04, 0x17
        /*001a*/ 	.short	(.L_17 - .L_16)
.L_16:
        /*001c*/ 	.word	0x00000000
        /*0020*/ 	.short	0x0004
        /*0022*/ 	.short	0x0018
        /*0024*/ 	.byte	0x00, 0xf0, 0x11, 0x00


	//----- nvinfo : EIATTR_KPARAM_INFO
	.align		4
.L_17:
        /*0028*/ 	.byte	0x04, 0x17
        /*002a*/ 	.short	(.L_19 - .L_18)
.L_18:
        /*002c*/ 	.word	0x00000000
        /*0030*/ 	.short	0x0003
        /*0032*/ 	.short	0x0014
        /*0034*/ 	.byte	0x00, 0xf0, 0x11, 0x00


	//----- nvinfo : EIATTR_KPARAM_INFO
	.align		4
.L_19:
        /*0038*/ 	.byte	0x04, 0x17
        /*003a*/ 	.short	(.L_21 - .L_20)
.L_20:
        /*003c*/ 	.word	0x00000000
        /*0040*/ 	.short	0x0002
        /*0042*/ 	.short	0x0010
        /*0044*/ 	.byte	0x00, 0xf0, 0x11, 0x00


	//----- nvinfo : EIATTR_KPARAM_INFO
	.align		4
.L_21:
        /*0048*/ 	.byte	0x04, 0x17
        /*004a*/ 	.short	(.L_23 - .L_22)
.L_22:
        /*004c*/ 	.word	0x00000000
        /*0050*/ 	.short	0x0001
        /*0052*/ 	.short	0x0008
        /*0054*/ 	.byte	0x00, 0xf5, 0x21, 0x00


	//----- nvinfo : EIATTR_KPARAM_INFO
	.align		4
.L_23:
        /*0058*/ 	.byte	0x04, 0x17
        /*005a*/ 	.short	(.L_25 - .L_24)
.L_24:
        /*005c*/ 	.word	0x00000000
        /*0060*/ 	.short	0x0000
        /*0062*/ 	.short	0x0000
        /*0064*/ 	.byte	0x00, 0xf5, 0x21, 0x00


	//----- nvinfo : EIATTR_SPARSE_MMA_MASK
	.align		4
.L_25:
        /*0068*/ 	.byte	0x03, 0x50
        /*006a*/ 	.short	0x0000


	//----- nvinfo : EIATTR_MAXREG_COUNT
	.align		4
        /*006c*/ 	.byte	0x03, 0x1b
        /*006e*/ 	.short	0x00ff


	//----- nvinfo : EIATTR_NUM_BARRIERS
	.align		4
        /*0070*/ 	.byte	0x02, 0x4c
        /*0072*/ 	.byte	0x01
	.zero		1


	//----- nvinfo : EIATTR_MERCURY_ISA_VERSION
	.align		4
        /*0074*/ 	.byte	0x03, 0x5f
        /*0076*/ 	.short	0x0101


	//----- nvinfo : EIATTR_COOP_GROUP_MASK_REGIDS
	.align		4
        /*0078*/ 	.byte	0x04, 0x29
        /*007a*/ 	.short	(.L_27 - .L_26)


	//   ....[0]....
.L_26:
        /*007c*/ 	.word	0xffffffff


	//   ....[1]....
        /*0080*/ 	.word	0xffffffff


	//   ....[2]....
        /*0084*/ 	.word	0xffffffff


	//   ....[3]....
        /*0088*/ 	.word	0xffffffff


	//   ....[4]....
        /*008c*/ 	.word	0xffffffff


	//   ....[5]....
        /*0090*/ 	.word	0xffffffff


	//   ....[6]....
        /*0094*/ 	.word	0xffffffff


	//   ....[7]....
        /*0098*/ 	.word	0xffffffff


	//   ....[8]....
        /*009c*/ 	.word	0xffffffff


	//   ....[9]....
        /*00a0*/ 	.word	0xffffffff


	//   ....[10]....
        /*00a4*/ 	.word	0xffffffff


	//   ....[11]....
        /*00a8*/ 	.word	0xffffffff


	//   ....[12]....
        /*00ac*/ 	.word	0xffffffff


	//   ....[13]....
        /*00b0*/ 	.word	0xffffffff


	//   ....[14]....
        /*00b4*/ 	.word	0xffffffff


	//   ....[15]....
        /*00b8*/ 	.word	0xffffffff


	//   ....[16]....
        /*00bc*/ 	.word	0xffffffff


	//   ....[17]....
        /*00c0*/ 	.word	0xffffffff


	//   ....[18]....
        /*00c4*/ 	.word	0xffffffff


	//   ....[19]....
        /*00c8*/ 	.word	0xffffffff


	//----- nvinfo : EIATTR_COOP_GROUP_INSTR_OFFSETS
	.align		4
.L_27:
        /*00cc*/ 	.byte	0x04, 0x28
        /*00ce*/ 	.short	(.L_29 - .L_28)


	//   ....[0]....
.L_28:
        /*00d0*/ 	.word	0x00000210


	//   ....[1]....
        /*00d4*/ 	.word	0x00000240


	//   ....[2]....
        /*00d8*/ 	.word	0x00000270


	//   ....[3]....
        /*00dc*/ 	.word	0x00000280


	//   ....[4]....
        /*00e0*/ 	.word	0x000002c0


	//   ....[5]....
        /*00e4*/ 	.word	0x000002e0


	//   ....[6]....
        /*00e8*/ 	.word	0x00000300


	//   ....[7]....
        /*00ec*/ 	.word	0x00000310


	//   ....[8]....
        /*00f0*/ 	.word	0x00000330


	//   ....[9]....
        /*00f4*/ 	.word	0x00000340


	//   ....[10]....
        /*00f8*/ 	.word	0x000003f0


	//   ....[11]....
        /*00fc*/ 	.word	0x00000400


	//   ....[12]....
        /*0100*/ 	.word	0x00000420


	//   ....[13]....
        /*0104*/ 	.word	0x00000430


	//   ....[14]....
        /*0108*/ 	.word	0x00000450


	//   ....[15]....
        /*010c*/ 	.word	0x00000460


	//   ....[16]....
        /*0110*/ 	.word	0x00000480


	//   ....[17]....
        /*0114*/ 	.word	0x00000490


	//   ....[18]....
        /*0118*/ 	.word	0x000004b0


	//   ....[19]....
        /*011c*/ 	.word	0x000004c0


	//----- nvinfo : EIATTR_VRC_CTA_INIT_COUNT
	.align		4
.L_29:
        /*0120*/ 	.byte	0x02, 0x4a
	.zero		1
	.zero		1


	//----- nvinfo : EIATTR_EXIT_INSTR_OFFSETS
	.align		4
        /*0124*/ 	.byte	0x04, 0x1c
        /*0126*/ 	.short	(.L_31 - .L_30)


	//   ....[0]....
.L_30:
        /*0128*/ 	.word	0x00000040


	//   ....[1]....
        /*012c*/ 	.word	0x00000380


	//   ....[2]....
        /*0130*/ 	.word	0x000004d0


	//   ....[3]....
        /*0134*/ 	.word	0x00000550


	//----- nvinfo : EIATTR_CRS_STACK_SIZE
	.align		4
.L_31:
        /*0138*/ 	.byte	0x04, 0x1e
        /*013a*/ 	.short	(.L_33 - .L_32)
.L_32:
        /*013c*/ 	.word	0x00000000


	//----- nvinfo : EIATTR_CBANK_PARAM_SIZE
	.align		4
.L_33:
        /*0140*/ 	.byte	0x03, 0x19
        /*0142*/ 	.short	0x0020


	//----- nvinfo : EIATTR_PARAM_CBANK
	.align		4
        /*0144*/ 	.byte	0x04, 0x0a
        /*0146*/ 	.short	(.L_35 - .L_34)
	.align		4
.L_34:
        /*0148*/ 	.word	index@(.nv.constant0._Z27conv2d_bias_backward_kernelIdEvPKT_PS0_iiii)
        /*014c*/ 	.short	0x0380
        /*014e*/ 	.short	0x0020


	//----- nvinfo : EIATTR_SW_WAR
	.align		4
.L_35:
        /*0150*/ 	.byte	0x04, 0x36
        /*0152*/ 	.short	(.L_37 - .L_36)
.L_36:
        /*0154*/ 	.word	0x00000008
.L_37:


//--------------------- .nv.info._Z27conv2d_bias_backward_kernelIfEvPKT_PS0_iiii --------------------------
	.section	.nv.info._Z27conv2d_bias_backward_kernelIfEvPKT_PS0_iiii,"",@"SHT_CUDA_INFO"
	.sectionflags	@""
	.align	4


	//----- nvinfo : EIATTR_CUDA_API_VERSION
	.align		4
        /*0000*/ 	.byte	0x04, 0x37
        /*0002*/ 	.short	(.L_39 - .L_38)
.L_38:
        /*0004*/ 	.word	0x00000082


	//----- nvinfo : EIATTR_KPARAM_INFO
	.align		4
.L_39:
        /*0008*/ 	.byte	0x04, 0x17
        /*000a*/ 	.short	(.L_41 - .L_40)
.L_40:
        /*000c*/ 	.word	0x00000000
        /*0010*/ 	.short	0x0005
        /*0012*/ 	.short	0x001c
        /*0014*/ 	.byte	0x00, 0xf0, 0x11, 0x00


	//----- nvinfo : EIATTR_KPARAM_INFO
	.align		4
.L_41:
        /*0018*/ 	.byte	0x04, 0x17
        /*001a*/ 	.short	(.L_43 - .L_42)
.L_42:
        /*001c*/ 	.word	0x00000000
        /*0020*/ 	.short	0x0004
        /*0022*/ 	.short	0x0018
        /*0024*/ 	.byte	0x00, 0xf0, 0x11, 0x00


	//----- nvinfo : EIATTR_KPARAM_INFO
	.align		4
.L_43:
        /*0028*/ 	.byte	0x04, 0x17
        /*002a*/ 	.short	(.L_45 - .L_44)
.L_44:
        /*002c*/ 	.word	0x00000000
        /*0030*/ 	.short	0x0003
        /*0032*/ 	.short	0x0014
        /*0034*/ 	.byte	0x00, 0xf0, 0x11, 0x00


	//----- nvinfo : EIATTR_KPARAM_INFO
	.align		4
.L_45:
        /*0038*/ 	.byte	0x04, 0x17
        /*003a*/ 	.short	(.L_47 - .L_46)
.L_46:
        /*003c*/ 	.word	0x00000000
        /*0040*/ 	.short	0x0002
        /*0042*/ 	.short	0x0010
        /*0044*/ 	.byte	0x00, 0xf0, 0x11, 0x00


	//----- nvinfo : EIATTR_KPARAM_INFO
	.align		4
.L_47:
        /*0048*/ 	.byte	0x04, 0x17
        /*004a*/ 	.short	(.L_49 - .L_48)
.L_48:
        /*004c*/ 	.word	0x00000000
        /*0050*/ 	.short	0x0001
        /*0052*/ 	.short	0x0008
        /*0054*/ 	.byte	0x00, 0xf5, 0x21, 0x00


	//----- nvinfo : EIATTR_KPARAM_INFO
	.align		4
.L_49:
        /*0058*/ 	.byte	0x04, 0x17
        /*005a*/ 	.short	(.L_51 - .L_50)
.L_50:
        /*005c*/ 	.word	0x00000000
        /*0060*/ 	.short	0x0000
        /*0062*/ 	.short	0x0000
        /*0064*/ 	.byte	0x00, 0xf5, 0x21, 0x00


	//----- nvinfo : EIATTR_SPARSE_MMA_MASK
	.align		4
.L_51:
        /*0068*/ 	.byte	0x03, 0x50
        /*006a*/ 	.short	0x0000


	//----- nvinfo : EIATTR_MAXREG_COUNT
	.align		4
        /*006c*/ 	.byte	0x03, 0x1b
        /*006e*/ 	.short	0x00ff


	//----- nvinfo : EIATTR_NUM_BARRIERS
	.align		4
        /*0070*/ 	.byte	0x02, 0x4c
        /*0072*/ 	.byte	0x01
	.zero		1


	//----- nvinfo : EIATTR_MERCURY_ISA_VERSION
	.align		4
        /*0074*/ 	.byte	0x03, 0x5f
        /*0076*/ 	.short	0x0101


	//----- nvinfo : EIATTR_COOP_GROUP_MASK_REGIDS
	.align		4
        /*0078*/ 	.byte	0x04, 0x29
        /*007a*/ 	.short	(.L_53 - .L_52)


	//   ....[0]....
.L_52:
        /*007c*/ 	.word	0xffffffff


	//   ....[1]....
        /*0080*/ 	.word	0xffffffff


	//   ....[2]....
        /*0084*/ 	.word	0xffffffff


	//   ....[3]....
        /*0088*/ 	.word	0xffffffff


	//   ....[4]....
        /*008c*/ 	.word	0xffffffff


	//   ....[5]....
        /*0090*/ 	.word	0xffffffff


	//   ....[6]....
        /*0094*/ 	.word	0xffffffff


	//   ....[7]....
        /*0098*/ 	.word	0xffffffff


	//   ....[8]....
        /*009c*/ 	.word	0xffffffff


	//   ....[9]....
        /*00a0*/ 	.word	0xffffffff


	//----- nvinfo : EIATTR_COOP_GROUP_INSTR_OFFSETS
	.align		4
.L_53:
        /*00a4*/ 	.byte	0x04, 0x28
        /*00a6*/ 	.short	(.L_55 - .L_54)


	//   ....[0]....
.L_54:
        /*00a8*/ 	.word	0x00000210


	//   ....[1]....
        /*00ac*/ 	.word	0x00000270


	//   ....[2]....
        /*00b0*/ 	.word	0x000002b0


	//   ....[3]....
        /*00b4*/ 	.word	0x000002d0


	//   ....[4]....
        /*00b8*/ 	.word	0x000002f0


	//   ....[5]....
        /*00bc*/ 	.word	0x000003a0


	//   ....[6]....
        /*00c0*/ 	.word	0x000003c0


	//   ....[7]....
        /*00c4*/ 	.word	0x000003e0


	//   ....[8]....
        /*00c8*/ 	.word	0x00000400


	//   ....[9]....
        /*00cc*/ 	.word	0x00000420


	//----- nvinfo : EIATTR_VRC_CTA_INIT_COUNT
	.align		4
.L_55:
        /*00d0*/ 	.byte	0x02, 0x4a
	.zero		1
	.zero		1


	//----- nvinfo : EIATTR_EXIT_INSTR_OFFSETS
	.align		4
        /*00d4*/ 	.byte	0x04, 0x1c
        /*00d6*/ 	.short	(.L_57 - .L_56)


	//   ....[0]....
.L_56:
        /*00d8*/ 	.word	0x00000040


	//   ....[1]....
        /*00dc*/ 	.word	0x00000330


	//   ....[2]....
        /*00e0*/ 	.word	0x00000430


	//   ....[3]....
        /*00e4*/ 	.word	0x000004b0


	//----- nvinfo : EIATTR_CRS_STACK_SIZE
	.align		4
.L_57:
        /*00e8*/ 	.byte	0x04, 0x1e
        /*00ea*/ 	.short	(.L_59 - .L_58)
.L_58:
        /*00ec*/ 	.word	0x00000000


	//----- nvinfo : EIATTR_CBANK_PARAM_SIZE
	.align		4
.L_59:
        /*00f0*/ 	.byte	0x03, 0x19
        /*00f2*/ 	.short	0x0020


	//----- nvinfo : EIATTR_PARAM_CBANK
	.align		4
        /*00f4*/ 	.byte	0x04, 0x0a
        /*00f6*/ 	.short	(.L_61 - .L_60)
	.align		4
.L_60:
        /*00f8*/ 	.word	index@(.nv.constant0._Z27conv2d_bias_backward_kernelIfEvPKT_PS0_iiii)
        /*00fc*/ 	.short	0x0380
        /*00fe*/ 	.short	0x0020


	//----- nvinfo : EIATTR_SW_WAR
	.align		4
.L_61:
        /*0100*/ 	.byte	0x04, 0x36
        /*0102*/ 	.short	(.L_63 - .L_62)
.L_62:
        /*0104*/ 	.word	0x00000008
.L_63:


//--------------------- .nv.callgraph             --------------------------
	.section	.nv.callgraph,"",@"SHT_CUDA_CALLGRAPH"
	.align	4
	.sectionentsize	8
	.align		4
        /*0000*/ 	.word	0x00000000
	.align		4
        /*0004*/ 	.word	0xffffffff
	.align		4
        /*0008*/ 	.word	0x00000000
	.align		4
        /*000c*/ 	.word	0xfffffffe
	.align		4
        /*0010*/ 	.word	0x00000000
	.align		4
        /*0014*/ 	.word	0xfffffffd
	.align		4
        /*0018*/ 	.word	0x00000000
	.align		4
        /*001c*/ 	.word	0xfffffffc


//--------------------- .text._Z27conv2d_bias_backward_kernelIdEvPKT_PS0_iiii --------------------------
	.section	.text._Z27conv2d_bias_backward_kernelIdEvPKT_PS0_iiii,"ax",@progbits
	.align	128
        .global         _Z27conv2d_bias_backward_kernelIdEvPKT_PS0_iiii
        .type           _Z27conv2d_bias_backward_kernelIdEvPKT_PS0_iiii,@function
        .size           _Z27conv2d_bias_backward_kernelIdEvPKT_PS0_iiii,(.L_x_8 - _Z27conv2d_bias_backward_kernelIdEvPKT_PS0_iiii)
        .other          _Z27conv2d_bias_backward_kernelIdEvPKT_PS0_iiii,@"STO_CUDA_ENTRY STV_DEFAULT"
_Z27conv2d_bias_backward_kernelIdEvPKT_PS0_iiii:
.text._Z27conv2d_bias_backward_kernelIdEvPKT_PS0_iiii:
[----:B------:R-:W-:Y:S08]  /*0000*/  LDC R1, c[0x0][0x37c] ;  /* 0x0000df00ff017b82 */ /* 0x000ff00000000800 */
[----:B------:R-:W0:Y:S08]  /*0010*/  S2UR UR6, SR_CTAID.X ;  /* 0x00000000000679c3 */ /* 0x000e300000002500 */
[----:B------:R-:W0:Y:S02]  /*0020*/  LDC R0, c[0x0][0x394] ;  /* 0x0000e500ff007b82 */ /* 0x000e240000000800 */
[----:B0-----:R-:W-:-:S13]  /*0030*/  ISETP.LE.AND P0, PT, R0, UR6, PT ;  /* 0x0000000600007c0c */ /* 0x001fda000bf03270 */
[----:B------:R-:W-:Y:S05]  /*0040*/  @P0 EXIT ;  /* 0x000000000000094d */ /* 0x000fea0003800000 */
[----:B------:R-:W0:Y:S01]  /*0050*/  LDC R2, c[0x0][0x390] ;  /* 0x0000e400ff027b82 */ /* 0x000e220000000800 */
[----:B------:R-:W1:Y:S01]  /*0060*/  S2R R0, SR_TID.X ;  /* 0x0000000000007919 */ /* 0x000e620000002100 */
[----:B------:R-:W0:Y:S01]  /*0070*/  LDCU.64 UR4, c[0x0][0x398] ;  /* 0x00007300ff0477ac */ /* 0x000e220008000a00 */
[----:B------:R-:W-:Y:S01]  /*0080*/  BSSY.RECONVERGENT B0, `(.L_x_0) ;  /* 0x0000018000007945 */ /* 0x000fe20003800200 */
[----:B------:R-:W2:Y:S01]  /*0090*/  LDCU.64 UR8, c[0x0][0x358] ;  /* 0x00006b00ff0877ac */ /* 0x000ea20008000a00 */
[----:B0-----:R-:W-:-:S04]  /*00a0*/  IMAD R2, R2, UR4, RZ ;  /* 0x0000000402027c24 */ /* 0x001fc8000f8e02ff */
[----:B------:R-:W-:Y:S01]  /*00b0*/  IMAD R9, R2, UR5, RZ ;  /* 0x0000000502097c24 */ /* 0x000fe2000f8e02ff */
[----:B------:R-:W0:Y:S01]  /*00c0*/  LDCU.64 UR4, c[0x0][0x380] ;  /* 0x00007000ff0477ac */ /* 0x000e220008000a00 */
[----:B------:R-:W-:-:S03]  /*00d0*/  CS2R R2, SRZ ;  /* 0x0000000000027805 */ /* 0x000fc6000001ff00 */
[----:B-1----:R-:W-:-:S13]  /*00e0*/  ISETP.GE.AND P0, PT, R0, R9, PT ;  /* 0x000000090000720c */ /* 0x002fda0003f06270 */
[----:B--2---:R-:W-:Y:S05]  /*00f0*/  @P0 BRA `(.L_x_1) ;  /* 0x0000000000400947 */ /* 0x004fea0003800000 */
[----:B------:R-:W1:Y:S01]  /*0100*/  LDC R11, c[0x0][0x360] ;  /* 0x0000d800ff0b7b82 */ /* 0x000e620000000800 */
[----:B------:R-:W-:Y:S01]  /*0110*/  SHF.R.S32.HI R2, RZ, 0x1f, R9 ;  /* 0x0000001fff027819 */ /* 0x000fe20000011409 */
[----:B------:R-:W-:-:S04]  /*0120*/  IMAD.WIDE.U32 R6, R9, UR6, RZ ;  /* 0x0000000609067c25 */ /* 0x000fc8000f8e00ff */
[----:B------:R-:W-:Y:S01]  /*0130*/  IMAD R13, R2, UR6, RZ ;  /* 0x00000006020d7c24 */ /* 0x000fe2000f8e02ff */
[----:B------:R-:W-:Y:S01]  /*0140*/  CS2R R2, SRZ ;  /* 0x0000000000027805 */ /* 0x000fe2000001ff00 */
[----:B------:R-:W-:Y:S02]  /*0150*/  IMAD.MOV.U32 R8, RZ, RZ, R0 ;  /* 0x000000ffff087224 */ /* 0x000fe400078e0000 */
[----:B------:R-:W-:-:S07]  /*0160*/  IMAD.IADD R13, R7, 0x1, R13 ;  /* 0x00000001070d7824 */ /* 0x000fce00078e020d */
.L_x_2:
[----:B------:R-:W-:-:S04]  /*0170*/  IADD3 R5, P0, PT, R8, R6, RZ ;  /* 0x0000000608057210 */ /* 0x000fc80007f1e0ff */
[----:B------:R-:W-:Y:S02]  /*0180*/  LEA.HI.X.SX32 R10, R8, R13, 0x1, P0 ;  /* 0x0000000d080a7211 */ /* 0x000fe400000f0eff */
[----:B0-----:R-:W-:-:S04]  /*0190*/  LEA R4, P0, R5, UR4, 0x3 ;  /* 0x0000000405047c11 */ /* 0x001fc8000f8018ff */
[----:B------:R-:W-:-:S06]  /*01a0*/  LEA.HI.X R5, R5, UR5, R10, 0x3, P0 ;  /* 0x0000000505057c11 */ /* 0x000fcc00080f1c0a */
[----:B------:R-:W2:Y:S01]  /*01b0*/  LDG.E.64.CONSTANT R4, desc[UR8][R4.64] ;  /* 0x0000000804047981 */ /* 0x000ea2000c1e9b00 */
[----:B-1----:R-:W-:-:S05]  /*01c0*/  IMAD.IADD R8, R11, 0x1, R8 ;  /* 0x000000010b087824 */ /* 0x002fca00078e0208 */
[----:B------:R-:W-:Y:S01]  /*01d0*/  ISETP.GE.AND P0, PT, R8, R9, PT ;  /* 0x000000090800720c */ /* 0x000fe20003f06270 */
[----:B--2---:R-:W-:-:S12]  /*01e0*/  DADD R2, R4, R2 ;  /* 0x0000000004027229 */ /* 0x004fd80000000002 */
[----:B------:R-:W-:Y:S05]  /*01f0*/  @!P0 BRA `(.L_x_2) ;  /* 0xfffffffc00dc8947 */ /* 0x000fea000383ffff */
.L_x_1:
[----:B0-----:R-:W-:Y:S05]  /*0200*/  BSYNC.RECONVERGENT B0 ;  /* 0x0000000000007941 */ /* 0x001fea0003800200 */
.L_x_0:
[----:B------:R-:W-:Y:S01]  /*0210*/  SHFL.DOWN PT, R5, R3, 0x10, 0x1f ;  /* 0x0a001f0003057f89 */ /* 0x000fe200000e0000 */
[C---:B------:R-:W-:Y:S02]  /*0220*/  LOP3.LUT P0, RZ, R0.reuse, 0x1f, RZ, 0xc0, !PT ;  /* 0x0000001f00ff7812 */ /* 0x040fe4000780c0ff */
[----:B------:R-:W-:Y:S01]  /*0230*/  ISETP.GT.U32.AND P1, PT, R0, 0x1f, PT ;  /* 0x0000001f0000780c */ /* 0x000fe20003f24070 */
[----:B------:R-:W0:Y:S10]  /*0240*/  SHFL.DOWN PT, R4, R2, 0x10, 0x1f ;  /* 0x0a001f0002047f89 */ /* 0x000e3400000e0000 */
[----:B------:R-:W1:Y:S01]  /*0250*/  @!P0 S2R R13, SR_CgaCtaId ;  /* 0x00000000000d8919 */ /* 0x000e620000008800 */
[----:B0-----:R-:W-:-:S07]  /*0260*/  DADD R4, R4, R2 ;  /* 0x0000000004047229 */ /* 0x001fce0000000002 */
[----:B------:R-:W-:Y:S04]  /*0270*/  SHFL.DOWN PT, R7, R5, 0x8, 0x1f ;  /* 0x09001f0005077f89 */ /* 0x000fe800000e0000 */
[----:B------:R-:W0:Y:S02]  /*0280*/  SHFL.DOWN PT, R6, R4, 0x8, 0x1f ;  /* 0x09001f0004067f89 */ /* 0x000e2400000e0000 */
[----:B0-----:R-:W-:Y:S01]  /*0290*/  DADD R6, R4, R6 ;  /* 0x0000000004067229 */ /* 0x001fe20000000006 */
[----:B------:R-:W-:-:S04]  /*02a0*/  @!P0 MOV R4, 0x400 ;  /* 0x0000040000048802 */ /* 0x000fc80000000f00 */
[----:B-1----:R-:W-:Y:S02]  /*02b0*/  @!P0 LEA R5, R13, R4, 0x18 ;  /* 0x000000040d058211 */ /* 0x002fe400078ec0ff */
[----:B------:R-:W-:Y:S02]  /*02c0*/  SHFL.DOWN PT, R9, R7, 0x4, 0x1f ;  /* 0x08801f0007097f89 */ /* 0x000fe400000e0000 */
[----:B------:R-:W-:Y:S02]  /*02d0*/  @!P0 LEA.HI R5, R0, R5, RZ, 0x1e ;  /* 0x0000000500058211 */ /* 0x000fe400078ff0ff */
[----:B------:R-:W0:Y:S02]  /*02e0*/  SHFL.DOWN PT, R8, R6, 0x4, 0x1f ;  /* 0x08801f0006087f89 */ /* 0x000e2400000e0000 */
[----:B0-----:R-:W-:-:S07]  /*02f0*/  DADD R8, R6, R8 ;  /* 0x0000000006087229 */ /* 0x001fce0000000008 */
[----:B------:R-:W-:Y:S04]  /*0300*/  SHFL.DOWN PT, R11, R9, 0x2, 0x1f ;  /* 0x08401f00090b7f89 */ /* 0x000fe800000e0000 */
[----:B------:R-:W0:Y:S02]  /*0310*/  SHFL.DOWN PT, R10, R8, 0x2, 0x1f ;  /* 0x08401f00080a7f89 */ /* 0x000e2400000e0000 */
[----:B0-----:R-:W-:-:S07]  /*0320*/  DADD R10, R8, R10 ;  /* 0x00000000080a7229 */ /* 0x001fce000000000a */
[----:B------:R-:W-:Y:S04]  /*0330*/  SHFL.DOWN PT, R3, R11, 0x1, 0x1f ;  /* 0x08201f000b037f89 */ /* 0x000fe800000e0000 */
[----:B------:R-:W0:Y:S02]  /*0340*/  SHFL.DOWN PT, R2, R10, 0x1, 0x1f ;  /* 0x08201f000a027f89 */ /* 0x000e2400000e0000 */
[----:B0-----:R-:W-:-:S07]  /*0350*/  DADD R2, R10, R2 ;  /* 0x000000000a027229 */ /* 0x001fce0000000002 */
[----:B------:R0:W-:Y:S01]  /*0360*/  @!P0 STS.64 [R5], R2 ;  /* 0x0000000205008388 */ /* 0x0001e20000000a00 */
[----:B------:R-:W-:Y:S06]  /*0370*/  BAR.SYNC.DEFER_BLOCKING 0x0 ;  /* 0x0000000000007b1d */ /* 0x000fec0000010000 */
[----:B------:R-:W-:Y:S05]  /*0380*/  @P1 EXIT ;  /* 0x000000000000194d */ /* 0x000fea0003800000 */
[----:B------:R-:W1:Y:S01]  /*0390*/  S2UR UR5, SR_CgaCtaId ;  /* 0x00000000000579c3 */ /* 0x000e620000008800 */
[----:B------:R-:W-:Y:S01]  /*03a0*/  UMOV UR4, 0x400 ;  /* 0x0000040000047882 */ /* 0x000fe20000000000 */
[----:B------:R-:W-:Y:S01]  /*03b0*/  ISETP.NE.AND P0, PT, R0, RZ, PT ;  /* 0x000000ff0000720c */ /* 0x000fe20003f05270 */
[----:B-1----:R-:W-:-:S06]  /*03c0*/  ULEA UR4, UR5, UR4, 0x18 ;  /* 0x0000000405047291 */ /* 0x002fcc000f8ec0ff */
[----:B0-----:R-:W-:-:S06]  /*03d0*/  LEA R2, R0, UR4, 0x3 ;  /* 0x0000000400027c11 */ /* 0x001fcc000f8e18ff */
[----:B------:R-:W0:Y:S04]  /*03e0*/  LDS.64 R2, [R2] ;  /* 0x0000000002027984 */ /* 0x000e280000000a00 */
[----:B0-----:R-:W-:Y:S04]  /*03f0*/  SHFL.DOWN PT, R5, R3, 0x10, 0x1f ;  /* 0x0a001f0003057f89 */ /* 0x001fe800000e0000 */
        /* <DEDUP_REMOVED lines=11> */
[----:B------:R0:W1:Y:S04]  /*04b0*/  SHFL.DOWN PT, R3, R11, 0x1, 0x1f ;  /* 0x08201f000b037f89 */ /* 0x00006800000e0000 */
[----:B------:R0:W2:Y:S01]  /*04c0*/  SHFL.DOWN PT, R2, R10, 0x1, 0x1f ;  /* 0x08201f000a027f89 */ /* 0x0000a200000e0000 */
[----:B------:R-:W-:Y:S05]  /*04d0*/  @P0 EXIT ;  /* 0x000000000000094d */ /* 0x000fea0003800000 */
[----:B------:R-:W3:Y:S01]  /*04e0*/  LDCU.64 UR4, c[0x0][0x388] ;  /* 0x00007100ff0477ac */ /* 0x000ee20008000a00 */
[----:B-12---:R-:W-:Y:S01]  /*04f0*/  DADD R2, R10, R2 ;  /* 0x000000000a027229 */ /* 0x006fe20000000002 */
[----:B---3--:R-:W-:-:S04]  /*0500*/  ULEA UR4, UP0, UR6, UR4, 0x3 ;  /* 0x0000000406047291 */ /* 0x008fc8000f8018ff */
[----:B------:R-:W-:Y:S02]  /*0510*/  ULEA.HI.X UR5, UR6, UR5, URZ, 0x3, UP0 ;  /* 0x0000000506057291 */ /* 0x000fe400080f1cff */
[----:B------:R-:W-:-:S04]  /*0520*/  IMAD.U32 R4, RZ, RZ, UR4 ;  /* 0x00000004ff047e24 */ /* 0x000fc8000f8e00ff */
[----:B------:R-:W-:-:S05]  /*0530*/  IMAD.U32 R5, RZ, RZ, UR5 ;  /* 0x00000005ff057e24 */ /* 0x000fca000f8e00ff */
[----:B------:R-:W-:Y:S01]  /*0540*/  REDG.E.ADD.F64.RN.STRONG.GPU desc[UR8][R4.64], R2 ;  /* 0x00000002040079a6 */ /* 0x000fe2000c12ff08 */
[----:B------:R-:W-:Y:S05]  /*0550*/  EXIT ;  /* 0x000000000000794d */ /* 0x000fea0003800000 */
.L_x_3:
[----:B------:R-:W-:-:S00]  /*0560*/  BRA `(.L_x_3) ;  /* 0xfffffffc00fc7947 */ /* 0x000fc0000383ffff */
[----:B------:R-:W-:-:S00]  /*0570*/  NOP ;  /* 0x0000000000007918 */ /* 0x000fc00000000000 */
        /* <DEDUP_REMOVED lines=8> */
.L_x_8:


//--------------------- .text._Z27conv2d_bias_backward_kernelIfEvPKT_PS0_iiii --------------------------
	.section	.text._Z27conv2d_bias_backward_kernelIfEvPKT_PS0_iiii,"ax",@progbits
	.align	128
        .global         _Z27conv2d_bias_backward_kernelIfEvPKT_PS0_iiii
        .type           _Z27conv2d_bias_backward_kernelIfEvPKT_PS0_iiii,@function
        .size           _Z27conv2d_bias_backward_kernelIfEvPKT_PS0_iiii,(.L_x_9 - _Z27conv2d_bias_backward_kernelIfEvPKT_PS0_iiii)
        .other          _Z27conv2d_bias_backward_kernelIfEvPKT_PS0_iiii,@"STO_CUDA_ENTRY STV_DEFAULT"
_Z27conv2d_bias_backward_kernelIfEvPKT_PS0_iiii:
.text._Z27conv2d_bias_backward_kernelIfEvPKT_PS0_iiii:
        /* <DEDUP_REMOVED lines=9> */
[----:B------:R-:W-:Y:S01]  /*0090*/  HFMA2 R6, -RZ, RZ, 0, 0 ;  /* 0x00000000ff067431 */ /* 0x000fe200000001ff */
[----:B------:R-:W2:Y:S01]  /*00a0*/  LDCU.64 UR8, c[0x0][0x358] ;  /* 0x00006b00ff0877ac */ /* 0x000ea20008000a00 */
[----:B0-----:R-:W-:-:S04]  /*00b0*/  IMAD R2, R2, UR4, RZ ;  /* 0x0000000402027c24 */ /* 0x001fc8000f8e02ff */
[----:B------:R-:W-:Y:S01]  /*00c0*/  IMAD R7, R2, UR5, RZ ;  /* 0x0000000502077c24 */ /* 0x000fe2000f8e02ff */
[----:B------:R-:W0:Y:S04]  /*00d0*/  LDCU.64 UR4, c[0x0][0x380] ;  /* 0x00007000ff0477ac */ /* 0x000e280008000a00 */
[----:B-1----:R-:W-:-:S13]  /*00e0*/  ISETP.GE.AND P0, PT, R0, R7, PT ;  /* 0x000000070000720c */ /* 0x002fda0003f06270 */
[----:B--2---:R-:W-:Y:S05]  /*00f0*/  @P0 BRA `(.L_x_5) ;  /* 0x0000000000400947 */ /* 0x004fea0003800000 */
[----:B------:R-:W1:Y:S01]  /*0100*/  LDC R9, c[0x0][0x360] ;  /* 0x0000d800ff097b82 */ /* 0x000e620000000800 */
[----:B------:R-:W-:Y:S01]  /*0110*/  SHF.R.S32.HI R4, RZ, 0x1f, R7 ;  /* 0x0000001fff047819 */ /* 0x000fe20000011407 */
[----:B------:R-:W-:Y:S01]  /*0120*/  IMAD.WIDE.U32 R2, R7, UR6, RZ ;  /* 0x0000000607027c25 */ /* 0x000fe2000f8e00ff */
[----:B------:R-:W-:-:S03]  /*0130*/  MOV R6, RZ ;  /* 0x000000ff00067202 */ /* 0x000fc60000000f00 */
[----:B------:R-:W-:Y:S02]  /*0140*/  IMAD R11, R4, UR6, RZ ;  /* 0x00000006040b7c24 */ /* 0x000fe4000f8e02ff */
[----:B------:R-:W-:-:S03]  /*0150*/  IMAD.MOV.U32 R8, RZ, RZ, R0 ;  /* 0x000000ffff087224 */ /* 0x000fc600078e0000 */
[----:B------:R-:W-:-:S07]  /*0160*/  IADD3 R11, PT, PT, R3, R11, RZ ;  /* 0x0000000b030b7210 */ /* 0x000fce0007ffe0ff */
.L_x_6:
[----:B------:R-:W-:-:S04]  /*0170*/  IADD3 R5, P0, PT, R8, R2, RZ ;  /* 0x0000000208057210 */ /* 0x000fc80007f1e0ff */
[----:B------:R-:W-:Y:S02]  /*0180*/  LEA.HI.X.SX32 R10, R8, R11, 0x1, P0 ;  /* 0x0000000b080a7211 */ /* 0x000fe400000f0eff */
[----:B0-----:R-:W-:-:S04]  /*0190*/  LEA R4, P0, R5, UR4, 0x2 ;  /* 0x0000000405047c11 */ /* 0x001fc8000f8010ff */
[----:B------:R-:W-:-:S06]  /*01a0*/  LEA.HI.X R5, R5, UR5, R10, 0x2, P0 ;  /* 0x0000000505057c11 */ /* 0x000fcc00080f140a */
[----:B------:R-:W2:Y:S01]  /*01b0*/  LDG.E.CONSTANT R5, desc[UR8][R4.64] ;  /* 0x0000000804057981 */ /* 0x000ea2000c1e9900 */
[----:B-1----:R-:W-:-:S05]  /*01c0*/  IMAD.IADD R8, R9, 0x1, R8 ;  /* 0x0000000109087824 */ /* 0x002fca00078e0208 */
[----:B------:R-:W-:Y:S01]  /*01d0*/  ISETP.GE.AND P0, PT, R8, R7, PT ;  /* 0x000000070800720c */ /* 0x000fe20003f06270 */
[----:B--2---:R-:W-:-:S12]  /*01e0*/  FADD R6, R5, R6 ;  /* 0x0000000605067221 */ /* 0x004fd80000000000 */
[----:B------:R-:W-:Y:S05]  /*01f0*/  @!P0 BRA `(.L_x_6) ;  /* 0xfffffffc00dc8947 */ /* 0x000fea000383ffff */
.L_x_5:
[----:B0-----:R-:W-:Y:S05]  /*0200*/  BSYNC.RECONVERGENT B0 ;  /* 0x0000000000007941 */ /* 0x001fea0003800200 */
.L_x_4:
[----:B------:R-:W0:Y:S01]  /*0210*/  SHFL.DOWN PT, R3, R6, 0x10, 0x1f ;  /* 0x0a001f0006037f89 */ /* 0x000e2200000e0000 */
[C---:B------:R-:W-:Y:S02]  /*0220*/  LOP3.LUT P0, RZ, R0.reuse, 0x1f, RZ, 0xc0, !PT ;  /* 0x0000001f00ff7812 */ /* 0x040fe4000780c0ff */
[----:B------:R-:W-:-:S11]  /*0230*/  ISETP.GT.U32.AND P1, PT, R0, 0x1f, PT ;  /* 0x0000001f0000780c */ /* 0x000fd60003f24070 */
[----:B------:R-:W1:Y:S01]  /*0240*/  @!P0 S2R R9, SR_CgaCtaId ;  /* 0x0000000000098919 */ /* 0x000e620000008800 */
[----:B0-----:R-:W-:Y:S01]  /*0250*/  FADD R3, R3, R6 ;  /* 0x0000000603037221 */ /* 0x001fe20000000000 */
[----:B------:R-:W-:-:S04]  /*0260*/  @!P0 MOV R6, 0x400 ;  /* 0x0000040000068802 */ /* 0x000fc80000000f00 */
[----:B------:R-:W0:Y:S01]  /*0270*/  SHFL.DOWN PT, R2, R3, 0x8, 0x1f ;  /* 0x09001f0003027f89 */ /* 0x000e2200000e0000 */
[----:B-1----:R-:W-:-:S04]  /*0280*/  @!P0 LEA R9, R9, R6, 0x18 ;  /* 0x0000000609098211 */ /* 0x002fc800078ec0ff */
[----:B------:R-:W-:Y:S01]  /*0290*/  @!P0 LEA.HI R9, R0, R9, RZ, 0x1d ;  /* 0x0000000900098211 */ /* 0x000fe200078fe8ff */
[----:B0-----:R-:W-:-:S05]  /*02a0*/  FADD R2, R3, R2 ;  /* 0x0000000203027221 */ /* 0x001fca0000000000 */
[----:B------:R-:W0:Y:S02]  /*02b0*/  SHFL.DOWN PT, R5, R2, 0x4, 0x1f ;  /* 0x08801f0002057f89 */ /* 0x000e2400000e0000 */
[----:B0-----:R-:W-:-:S05]  /*02c0*/  FADD R5, R2, R5 ;  /* 0x0000000502057221 */ /* 0x001fca0000000000 */
[----:B------:R-:W0:Y:S02]  /*02d0*/  SHFL.DOWN PT, R4, R5, 0x2, 0x1f ;  /* 0x08401f0005047f89 */ /* 0x000e2400000e0000 */
[----:B0-----:R-:W-:-:S05]  /*02e0*/  FADD R4, R5, R4 ;  /* 0x0000000405047221 */ /* 0x001fca0000000000 */
[----:B------:R-:W0:Y:S02]  /*02f0*/  SHFL.DOWN PT, R7, R4, 0x1, 0x1f ;  /* 0x08201f0004077f89 */ /* 0x000e2400000e0000 */
[----:B0-----:R-:W-:-:S05]  /*0300*/  FADD R6, R4, R7 ;  /* 0x0000000704067221 */ /* 0x001fca0000000000 */
[----:B------:R0:W-:Y:S01]  /*0310*/  @!P0 STS [R9], R6 ;  /* 0x0000000609008388 */ /* 0x0001e20000000800 */
[----:B------:R-:W-:Y:S06]  /*0320*/  BAR.SYNC.DEFER_BLOCKING 0x0 ;  /* 0x0000000000007b1d */ /* 0x000fec0000010000 */
[----:B------:R-:W-:Y:S05]  /*0330*/  @P1 EXIT ;  /* 0x000000000000194d */ /* 0x000fea0003800000 */
[----:B------:R-:W1:Y:S01]  /*0340*/  S2UR UR5, SR_CgaCtaId ;  /* 0x00000000000579c3 */ /* 0x000e620000008800 */
[----:B------:R-:W-:Y:S01]  /*0350*/  UMOV UR4, 0x400 ;  /* 0x0000040000047882 */ /* 0x000fe20000000000 */
[----:B------:R-:W-:Y:S01]  /*0360*/  ISETP.NE.AND P0, PT, R0, RZ, PT ;  /* 0x000000ff0000720c */ /* 0x000fe20003f05270 */
[----:B-1----:R-:W-:-:S06]  /*0370*/  ULEA UR4, UR5, UR4, 0x18 ;  /* 0x0000000405047291 */ /* 0x002fcc000f8ec0ff */
[----:B------:R-:W-:-:S06]  /*0380*/  LEA R2, R0, UR4, 0x2 ;  /* 0x0000000400027c11 */ /* 0x000fcc000f8e10ff */
[----:B------:R-:W1:Y:S04]  /*0390*/  LDS R2, [R2] ;  /* 0x0000000002027984 */ /* 0x000e680000000800 */
[----:B-1----:R-:W1:Y:S02]  /*03a0*/  SHFL.DOWN PT, R3, R2, 0x10, 0x1f ;  /* 0x0a001f0002037f89 */ /* 0x002e6400000e0000 */
[----:B-1----:R-:W-:-:S05]  /*03b0*/  FADD R3, R2, R3 ;  /* 0x0000000302037221 */ /* 0x002fca0000000000 */
[----:B------:R-:W1:Y:S02]  /*03c0*/  SHFL.DOWN PT, R4, R3, 0x8, 0x1f ;  /* 0x09001f0003047f89 */ /* 0x000e6400000e0000 */
[----:B-1----:R-:W-:-:S05]  /*03d0*/  FADD R4, R3, R4 ;  /* 0x0000000403047221 */ /* 0x002fca0000000000 */
[----:B------:R-:W1:Y:S02]  /*03e0*/  SHFL.DOWN PT, R5, R4, 0x4, 0x1f ;  /* 0x08801f0004057f89 */ /* 0x000e6400000e0000 */
[----:B-1----:R-:W-:-:S05]  /*03f0*/  FADD R5, R4, R5 ;  /* 0x0000000504057221 */ /* 0x002fca0000000000 */
[----:B0-----:R-:W0:Y:S02]  /*0400*/  SHFL.DOWN PT, R6, R5, 0x2, 0x1f ;  /* 0x08401f0005067f89 */ /* 0x001e2400000e0000 */
[----:B0-----:R-:W-:-:S05]  /*0410*/  FADD R6, R5, R6 ;  /* 0x0000000605067221 */ /* 0x001fca0000000000 */
[----:B------:R0:W1:Y:S01]  /*0420*/  SHFL.DOWN PT, R7, R6, 0x1, 0x1f ;  /* 0x08201f0006077f89 */ /* 0x00006200000e0000 */
[----:B------:R-:W-:Y:S05]  /*0430*/  @P0 EXIT ;  /* 0x000000000000094d */ /* 0x000fea0003800000 */
[----:B------:R-:W2:Y:S01]  /*0440*/  LDCU.64 UR4, c[0x0][0x388] ;  /* 0x00007100ff0477ac */ /* 0x000ea20008000a00 */
[----:B-1----:R-:W-:Y:S01]  /*0450*/  FADD R7, R6, R7 ;  /* 0x0000000706077221 */ /* 0x002fe20000000000 */
[----:B--2---:R-:W-:-:S04]  /*0460*/  ULEA UR4, UP0, UR6, UR4, 0x2 ;  /* 0x0000000406047291 */ /* 0x004fc8000f8010ff */
[----:B------:R-:W-:Y:S02]  /*0470*/  ULEA.HI.X UR5, UR6, UR5, URZ, 0x2, UP0 ;  /* 0x0000000506057291 */ /* 0x000fe400080f14ff */
[----:B------:R-:W-:-:S04]  /*0480*/  MOV R2, UR4 ;  /* 0x0000000400027c02 */ /* 0x000fc80008000f00 */
[----:B------:R-:W-:-:S05]  /*0490*/  IMAD.U32 R3, RZ, RZ, UR5 ;  /* 0x00000005ff037e24 */ /* 0x000fca000f8e00ff */
[----:B------:R-:W-:Y:S01]  /*04a0*/  REDG.E.ADD.F32.FTZ.RN.STRONG.GPU desc[UR8][R2.64], R7 ;  /* 0x00000007020079a6 */ /* 0x000fe2000c12f308 */
[----:B------:R-:W-:Y:S05]  /*04b0*/  EXIT ;  /* 0x000000000000794d */ /* 0x000fea0003800000 */
.L_x_7:
        /* <DEDUP_REMOVED lines=12> */
.L_x_9:


//--------------------- .nv.shared._Z27conv2d_bias_backward_kernelIdEvPKT_PS0_iiii --------------------------
	.section	.nv.shared._Z27conv2d_bias_backward_kernelIdEvPKT_PS0_iiii,"aw",@nobits
	.sectionflags	@""
	.align	8
.nv.shared._Z27conv2d_bias_backward_kernelIdEvPKT_PS0_iiii:
	.zero		1280


//--------------------- .nv.shared.reserved.0     --------------------------
	.section	.nv.shared.reserved.0,"aw",@nobits
	.weak		__nv_reservedSMEM_offset_0_alias
	.size		__nv_reservedSMEM_offset_0_alias, 0, 64
	.other		__nv_reservedSMEM_offset_0_alias,@"STO_CUDA_RESERVED_SHARED STV_DEFAULT"
__nv_reservedSMEM_offset_0_alias:
	.zero		0
	.zero		64


//--------------------- .nv.shared._Z27conv2d_bias_backward_kernelIfEvPKT_PS0_iiii --------------------------
	.section	.nv.shared._Z27conv2d_bias_backward_kernelIfEvPKT_PS0_iiii,"aw",@nobits
	.sectionflags	@""
	.align	4
.nv.shared._Z27conv2d_bias_backward_kernelIfEvPKT_PS0_iiii:
	.zero		1152


//--------------------- .nv.constant0._Z27conv2d_bias_backward_kernelIdEvPKT_PS0_iiii --------------------------
	.section	.nv.constant0._Z27conv2d_bias_backward_kernelIdEvPKT_PS0_iiii,"a",@progbits
	.sectionflags	@""
	.align	4
.nv.constant0._Z27conv2d_bias_backward_kernelIdEvPKT_PS0_iiii:
	.zero		928


//--------------------- .nv.constant0._Z27conv2d_bias_backward_kernelIfEvPKT_PS0_iiii --------------------------
	.section	.nv.constant0._Z27conv2d_bias_backward_kernelIfEvPKT_PS0_iiii,"a",@progbits
	.sectionflags	@""
	.align	4
.nv.constant0._Z27conv2d_bias_backward_kernelIfEvPKT_PS0_iiii:
	.zero		928


//--------------------- SYMBOLS --------------------------

	.type		.nv.reservedSmem.offset0,@object
	.size		.nv.reservedSmem.offset0,0x4
	.type		.nv.reservedSmem.cap,@object
	.size		.nv.reservedSmem.cap,0x4
